//
// Generated by NVIDIA NVVM Compiler
//
// Compiler Build ID: CL-36424714
// Cuda compilation tools, release 13.0, V13.0.88
// Based on NVVM 20.0.0
//

.version 9.0
.target sm_100
.address_size 64

	// .globl	_Z9addKernelPiPKiS1_

.visible .entry _Z9addKernelPiPKiS1_(
	.param .u64 .ptr .align 1 _Z9addKernelPiPKiS1__param_0,
	.param .u64 .ptr .align 1 _Z9addKernelPiPKiS1__param_1,
	.param .u64 .ptr .align 1 _Z9addKernelPiPKiS1__param_2
)
{
	.reg .b32 	%r<8>;
	.reg .b64 	%rd<11>;

	ld.param.u64 	%rd1, [_Z9addKernelPiPKiS1__param_0];
	ld.param.u64 	%rd2, [_Z9addKernelPiPKiS1__param_1];
	ld.param.u64 	%rd3, [_Z9addKernelPiPKiS1__param_2];
	cvta.to.global.u64 	%rd4, %rd1;
	cvta.to.global.u64 	%rd5, %rd3;
	cvta.to.global.u64 	%rd6, %rd2;
	mov.u32 	%r1, %ctaid.x;
	mov.u32 	%r2, %ntid.x;
	mov.u32 	%r3, %tid.x;
	mad.lo.s32 	%r4, %r1, %r2, %r3;
	mul.wide.s32 	%rd7, %r4, 4;
	add.s64 	%rd8, %rd6, %rd7;
	ld.global.u32 	%r5, [%rd8];
	add.s64 	%rd9, %rd5, %rd7;
	ld.global.u32 	%r6, [%rd9];
	add.s32 	%r7, %r6, %r5;
	add.s64 	%rd10, %rd4, %rd7;
	st.global.u32 	[%rd10], %r7;
	ret;

}
	// .globl	_Z9subKernelPiPKiS1_
.visible .entry _Z9subKernelPiPKiS1_(
	.param .u64 .ptr .align 1 _Z9subKernelPiPKiS1__param_0,
	.param .u64 .ptr .align 1 _Z9subKernelPiPKiS1__param_1,
	.param .u64 .ptr .align 1 _Z9subKernelPiPKiS1__param_2
)
{
	.reg .b32 	%r<8>;
	.reg .b64 	%rd<11>;

	ld.param.u64 	%rd1, [_Z9subKernelPiPKiS1__param_0];
	ld.param.u64 	%rd2, [_Z9subKernelPiPKiS1__param_1];
	ld.param.u64 	%rd3, [_Z9subKernelPiPKiS1__param_2];
	cvta.to.global.u64 	%rd4, %rd1;
	cvta.to.global.u64 	%rd5, %rd3;
	cvta.to.global.u64 	%rd6, %rd2;
	mov.u32 	%r1, %ctaid.x;
	mov.u32 	%r2, %ntid.x;
	mov.u32 	%r3, %tid.x;
	mad.lo.s32 	%r4, %r1, %r2, %r3;
	mul.wide.s32 	%rd7, %r4, 4;
	add.s64 	%rd8, %rd6, %rd7;
	ld.global.u32 	%r5, [%rd8];
	add.s64 	%rd9, %rd5, %rd7;
	ld.global.u32 	%r6, [%rd9];
	sub.s32 	%r7, %r5, %r6;
	add.s64 	%rd10, %rd4, %rd7;
	st.global.u32 	[%rd10], %r7;
	ret;

}
	// .globl	_Z10multKernelPiPKiS1_
.visible .entry _Z10multKernelPiPKiS1_(
	.param .u64 .ptr .align 1 _Z10multKernelPiPKiS1__param_0,
	.param .u64 .ptr .align 1 _Z10multKernelPiPKiS1__param_1,
	.param .u64 .ptr .align 1 _Z10multKernelPiPKiS1__param_2
)
{
	.reg .b32 	%r<8>;
	.reg .b64 	%rd<11>;

	ld.param.u64 	%rd1, [_Z10multKernelPiPKiS1__param_0];
	ld.param.u64 	%rd2, [_Z10multKernelPiPKiS1__param_1];
	ld.param.u64 	%rd3, [_Z10multKernelPiPKiS1__param_2];
	cvta.to.global.u64 	%rd4, %rd1;
	cvta.to.global.u64 	%rd5, %rd3;
	cvta.to.global.u64 	%rd6, %rd2;
	mov.u32 	%r1, %ctaid.x;
	mov.u32 	%r2, %ntid.x;
	mov.u32 	%r3, %tid.x;
	mad.lo.s32 	%r4, %r1, %r2, %r3;
	mul.wide.s32 	%rd7, %r4, 4;
	add.s64 	%rd8, %rd6, %rd7;
	ld.global.u32 	%r5, [%rd8];
	add.s64 	%rd9, %rd5, %rd7;
	ld.global.u32 	%r6, [%rd9];
	mul.lo.s32 	%r7, %r6, %r5;
	add.s64 	%rd10, %rd4, %rd7;
	st.global.u32 	[%rd10], %r7;
	ret;

}
	// .globl	_Z9modKernelPiPKiS1_
.visible .entry _Z9modKernelPiPKiS1_(
	.param .u64 .ptr .align 1 _Z9modKernelPiPKiS1__param_0,
	.param .u64 .ptr .align 1 _Z9modKernelPiPKiS1__param_1,
	.param .u64 .ptr .align 1 _Z9modKernelPiPKiS1__param_2
)
{
	.reg .b32 	%r<8>;
	.reg .b64 	%rd<11>;

	ld.param.u64 	%rd1, [_Z9modKernelPiPKiS1__param_0];
	ld.param.u64 	%rd2, [_Z9modKernelPiPKiS1__param_1];
	ld.param.u64 	%rd3, [_Z9modKernelPiPKiS1__param_2];
	cvta.to.global.u64 	%rd4, %rd1;
	cvta.to.global.u64 	%rd5, %rd3;
	cvta.to.global.u64 	%rd6, %rd2;
	mov.u32 	%r1, %ctaid.x;
	mov.u32 	%r2, %ntid.x;
	mov.u32 	%r3, %tid.x;
	mad.lo.s32 	%r4, %r1, %r2, %r3;
	mul.wide.s32 	%rd7, %r4, 4;
	add.s64 	%rd8, %rd6, %rd7;
	ld.global.u32 	%r5, [%rd8];
	add.s64 	%rd9, %rd5, %rd7;
	ld.global.u32 	%r6, [%rd9];
	rem.s32 	%r7, %r5, %r6;
	add.s64 	%rd10, %rd4, %rd7;
	st.global.u32 	[%rd10], %r7;
	ret;

}


// ===== COMPILED SASS (sm_100) =====

	.target	sm_100

	.elftype	@"ET_EXEC"


//--------------------- .note.nv.tkinfo           --------------------------
	.section	.note.nv.tkinfo,"",@"SHT_NOTE"
	.sectionflags	@"SHF_NOTE_NV_TKINFO"
	.tkinfo
        /*0018*/ 	.word	0x00000002
        /*0030*/ 	.string	""
        /*0030*/ 	.string	"ptxas"
        /*0030*/ 	.string	"Cuda compilation tools, release 13.0, V13.0.88"
        /*0030*/ 	.string	"Build cuda_13.0.r13.0/compiler.36424714_0"
        /*0030*/ 	.string	"-arch sm_100 -m 64 "



//--------------------- .note.nv.cuinfo           --------------------------
	.section	.note.nv.cuinfo,"",@"SHT_NOTE"
	.sectionflags	@"SHF_NOTE_NV_CUINFO"
        /*0018*/ 	.short	0x0002
        /*001a*/ 	.short	0x0064
        /*001c*/ 	.short	0x0082
	.zero		2


//--------------------- .nv.info                  --------------------------
	.section	.nv.info,"",@"SHT_CUDA_INFO"
	.align	4


	//----- nvinfo : EIATTR_REGCOUNT
	.align		4
        /*0000*/ 	.byte	0x04, 0x2f
        /*0002*/ 	.short	(.L_1 - .L_0)
	.align		4
.L_0:
        /*0004*/ 	.word	index@(_Z9addKernelPiPKiS1_)
        /*0008*/ 	.word	0x0000000c


	//----- nvinfo : EIATTR_FRAME_SIZE
	.align		4
.L_1:
        /*000c*/ 	.byte	0x04, 0x11
        /*000e*/ 	.short	(.L_3 - .L_2)
	.align		4
.L_2:
        /*0010*/ 	.word	index@(_Z9addKernelPiPKiS1_)
        /*0014*/ 	.word	0x00000000


	//----- nvinfo : EIATTR_REGCOUNT
	.align		4
.L_3:
        /*0018*/ 	.byte	0x04, 0x2f
        /*001a*/ 	.short	(.L_5 - .L_4)
	.align		4
.L_4:
        /*001c*/ 	.word	index@(_Z9subKernelPiPKiS1_)
        /*0020*/ 	.word	0x0000000c


	//----- nvinfo : EIATTR_FRAME_SIZE
	.align		4
.L_5:
        /*0024*/ 	.byte	0x04, 0x11
        /*0026*/ 	.short	(.L_7 - .L_6)
	.align		4
.L_6:
        /*0028*/ 	.word	index@(_Z9subKernelPiPKiS1_)
        /*002c*/ 	.word	0x00000000


	//----- nvinfo : EIATTR_REGCOUNT
	.align		4
.L_7:
        /*0030*/ 	.byte	0x04, 0x2f
        /*0032*/ 	.short	(.L_9 - .L_8)
	.align		4
.L_8:
        /*0034*/ 	.word	index@(_Z10multKernelPiPKiS1_)
        /*0038*/ 	.word	0x0000000c


	//----- nvinfo : EIATTR_FRAME_SIZE
	.align		4
.L_9:
        /*003c*/ 	.byte	0x04, 0x11
        /*003e*/ 	.short	(.L_11 - .L_10)
	.align		4
.L_10:
        /*0040*/ 	.word	index@(_Z10multKernelPiPKiS1_)
        /*0044*/ 	.word	0x00000000


	//----- nvinfo : EIATTR_REGCOUNT
	.align		4
.L_11:
        /*0048*/ 	.byte	0x04, 0x2f
        /*004a*/ 	.short	(.L_13 - .L_12)
	.align		4
.L_12:
        /*004c*/ 	.word	index@(_Z9modKernelPiPKiS1_)
        /*0050*/ 	.word	0x0000000d


	//----- nvinfo : EIATTR_FRAME_SIZE
	.align		4
.L_13:
        /*0054*/ 	.byte	0x04, 0x11
        /*0056*/ 	.short	(.L_15 - .L_14)
	.align		4
.L_14:
        /*0058*/ 	.word	index@(_Z9modKernelPiPKiS1_)
        /*005c*/ 	.word	0x00000000


	//----- nvinfo : EIATTR_MIN_STACK_SIZE
	.align		4
.L_15:
        /*0060*/ 	.byte	0x04, 0x12
        /*0062*/ 	.short	(.L_17 - .L_16)
	.align		4
.L_16:
        /*0064*/ 	.word	index@(_Z9modKernelPiPKiS1_)
        /*0068*/ 	.word	0x00000000


	//----- nvinfo : EIATTR_MIN_STACK_SIZE
	.align		4
.L_17:
        /*006c*/ 	.byte	0x04, 0x12
        /*006e*/ 	.short	(.L_19 - .L_18)
	.align		4
.L_18:
        /*0070*/ 	.word	index@(_Z10multKernelPiPKiS1_)
        /*0074*/ 	.word	0x00000000


	//----- nvinfo : EIATTR_MIN_STACK_SIZE
	.align		4
.L_19:
        /*0078*/ 	.byte	0x04, 0x12
        /*007a*/ 	.short	(.L_21 - .L_20)
	.align		4
.L_20:
        /*007c*/ 	.word	index@(_Z9subKernelPiPKiS1_)
        /*0080*/ 	.word	0x00000000


	//----- nvinfo : EIATTR_MIN_STACK_SIZE
	.align		4
.L_21:
        /*0084*/ 	.byte	0x04, 0x12
        /*0086*/ 	.short	(.L_23 - .L_22)
	.align		4
.L_22:
        /*0088*/ 	.word	index@(_Z9addKernelPiPKiS1_)
        /*008c*/ 	.word	0x00000000
.L_23:


//--------------------- .nv.compat                --------------------------
	.section	.nv.compat,"",@"SHT_CUDA_COMPAT_INFO"
	.align	4
        /*0000*/ 	.byte	0x02, 0x09, 0x00, 0x00, 0x02, 0x02, 0x01, 0x00, 0x02, 0x05, 0x05, 0x00, 0x03, 0x07, 0x01, 0x01
        /*0010*/ 	.byte	0x02, 0x03, 0x00, 0x00, 0x02, 0x06, 0x01, 0x00, 0x04, 0x0b, 0x08, 0x00, 0x09, 0x00, 0x00, 0x00
        /*0020*/ 	.byte	0x00, 0x00, 0x00, 0x00


//--------------------- .nv.info._Z9modKernelPiPKiS1_ --------------------------
	.section	.nv.info._Z9modKernelPiPKiS1_,"",@"SHT_CUDA_INFO"
	.sectionflags	@""
	.align	4


	//----- nvinfo : EIATTR_CUDA_API_VERSION
	.align		4
        /*0000*/ 	.byte	0x04, 0x37
        /*0002*/ 	.short	(.L_25 - .L_24)
.L_24:
        /*0004*/ 	.word	0x00000082


	//----- nvinfo : EIATTR_KPARAM_INFO
	.align		4
.L_25:
        /*0008*/ 	.byte	0x04, 0x17
        /*000a*/ 	.short	(.L_27 - .L_26)
.L_26:
        /*000c*/ 	.word	0x00000000
        /*0010*/ 	.short	0x0002
        /*0012*/ 	.short	0x0010
        /*0014*/ 	.byte	0x00, 0xf5, 0x21, 0x00


	//----- nvinfo : EIATTR_KPARAM_INFO
	.align		4
.L_27:
        /*0018*/ 	.byte	0x04, 0x17
        /*001a*/ 	.short	(.L_29 - .L_28)
.L_28:
        /*001c*/ 	.word	0x00000000
        /*0020*/ 	.short	0x0001
        /*0022*/ 	.short	0x0008
        /*0024*/ 	.byte	0x00, 0xf5, 0x21, 0x00


	//----- nvinfo : EIATTR_KPARAM_INFO
	.align		4
.L_29:
        /*0028*/ 	.byte	0x04, 0x17
        /*002a*/ 	.short	(.L_31 - .L_30)
.L_30:
        /*002c*/ 	.word	0x00000000
        /*0030*/ 	.short	0x0000
        /*0032*/ 	.short	0x0000
        /*0034*/ 	.byte	0x00, 0xf5, 0x21, 0x00


	//----- nvinfo : EIATTR_SPARSE_MMA_MASK
	.align		4
.L_31:
        /*0038*/ 	.byte	0x03, 0x50
        /*003a*/ 	.short	0x0000


	//----- nvinfo : EIATTR_MAXREG_COUNT
	.align		4
        /*003c*/ 	.byte	0x03, 0x1b
        /*003e*/ 	.short	0x00ff


	//----- nvinfo : EIATTR_MERCURY_ISA_VERSION
	.align		4
        /*0040*/ 	.byte	0x03, 0x5f
        /*0042*/ 	.short	0x0101


	//----- nvinfo : EIATTR_VRC_CTA_INIT_COUNT
	.align		4
        /*0044*/ 	.byte	0x02, 0x4a
	.zero		1
	.zero		1


	//----- nvinfo : EIATTR_EXIT_INSTR_OFFSETS
	.align		4
        /*0048*/ 	.byte	0x04, 0x1c
        /*004a*/ 	.short	(.L_33 - .L_32)


	//   ....[0]....
.L_32:
        /*004c*/ 	.word	0x00000250


	//----- nvinfo : EIATTR_CBANK_PARAM_SIZE
	.align		4
.L_33:
        /*0050*/ 	.byte	0x03, 0x19
        /*0052*/ 	.short	0x0018


	//----- nvinfo : EIATTR_PARAM_CBANK
	.align		4
        /*0054*/ 	.byte	0x04, 0x0a
        /*0056*/ 	.short	(.L_35 - .L_34)
	.align		4
.L_34:
        /*0058*/ 	.word	index@(.nv.constant0._Z9modKernelPiPKiS1_)
        /*005c*/ 	.short	0x0380
        /*005e*/ 	.short	0x0018


	//----- nvinfo : EIATTR_SW_WAR
	.align		4
.L_35:
        /*0060*/ 	.byte	0x04, 0x36
        /*0062*/ 	.short	(.L_37 - .L_36)
.L_36:
        /*0064*/ 	.word	0x00000008
.L_37:


//--------------------- .nv.info._Z10multKernelPiPKiS1_ --------------------------
	.section	.nv.info._Z10multKernelPiPKiS1_,"",@"SHT_CUDA_INFO"
	.sectionflags	@""
	.align	4


	//----- nvinfo : EIATTR_CUDA_API_VERSION
	.align		4
        /*0000*/ 	.byte	0x04, 0x37
        /*0002*/ 	.short	(.L_39 - .L_38)
.L_38:
        /*0004*/ 	.word	0x00000082


	//----- nvinfo : EIATTR_KPARAM_INFO
	.align		4
.L_39:
        /*0008*/ 	.byte	0x04, 0x17
        /*000a*/ 	.short	(.L_41 - .L_40)
.L_40:
        /*000c*/ 	.word	0x00000000
        /*0010*/ 	.short	0x0002
        /*0012*/ 	.short	0x0010
        /*0014*/ 	.byte	0x00, 0xf5, 0x21, 0x00


	//----- nvinfo : EIATTR_KPARAM_INFO
	.align		4
.L_41:
        /*0018*/ 	.byte	0x04, 0x17
        /*001a*/ 	.short	(.L_43 - .L_42)
.L_42:
        /*001c*/ 	.word	0x00000000
        /*0020*/ 	.short	0x0001
        /*0022*/ 	.short	0x0008
        /*0024*/ 	.byte	0x00, 0xf5, 0x21, 0x00


	//----- nvinfo : EIATTR_KPARAM_INFO
	.align		4
.L_43:
        /*0028*/ 	.byte	0x04, 0x17
        /*002a*/ 	.short	(.L_45 - .L_44)
.L_44:
        /*002c*/ 	.word	0x00000000
        /*0030*/ 	.short	0x0000
        /*0032*/ 	.short	0x0000
        /*0034*/ 	.byte	0x00, 0xf5, 0x21, 0x00


	//----- nvinfo : EIATTR_SPARSE_MMA_MASK
	.align		4
.L_45:
        /*0038*/ 	.byte	0x03, 0x50
        /*003a*/ 	.short	0x0000


	//----- nvinfo : EIATTR_MAXREG_COUNT
	.align		4
        /*003c*/ 	.byte	0x03, 0x1b
        /*003e*/ 	.short	0x00ff


	//----- nvinfo : EIATTR_MERCURY_ISA_VERSION
	.align		4
        /*0040*/ 	.byte	0x03, 0x5f
        /*0042*/ 	.short	0x0101


	//----- nvinfo : EIATTR_VRC_CTA_INIT_COUNT
	.align		4
        /*0044*/ 	.byte	0x02, 0x4a
	.zero		1
	.zero		1


	//----- nvinfo : EIATTR_EXIT_INSTR_OFFSETS
	.align		4
        /*0048*/ 	.byte	0x04, 0x1c
        /*004a*/ 	.short	(.L_47 - .L_46)


	//   ....[0]....
.L_46:
        /*004c*/ 	.word	0x00000100


	//----- nvinfo : EIATTR_CBANK_PARAM_SIZE
	.align		4
.L_47:
        /*0050*/ 	.byte	0x03, 0x19
        /*0052*/ 	.short	0x0018


	//----- nvinfo : EIATTR_PARAM_CBANK
	.align		4
        /*0054*/ 	.byte	0x04, 0x0a
        /*0056*/ 	.short	(.L_49 - .L_48)
	.align		4
.L_48:
        /*0058*/ 	.word	index@(.nv.constant0._Z10multKernelPiPKiS1_)
        /*005c*/ 	.short	0x0380
        /*005e*/ 	.short	0x0018


	//----- nvinfo : EIATTR_SW_WAR
	.align		4
.L_49:
        /*0060*/ 	.byte	0x04, 0x36
        /*0062*/ 	.short	(.L_51 - .L_50)
.L_50:
        /*0064*/ 	.word	0x00000008
.L_51:


//--------------------- .nv.info._Z9subKernelPiPKiS1_ --------------------------
	.section	.nv.info._Z9subKernelPiPKiS1_,"",@"SHT_CUDA_INFO"
	.sectionflags	@""
	.align	4


	//----- nvinfo : EIATTR_CUDA_API_VERSION
	.align		4
        /*0000*/ 	.byte	0x04, 0x37
        /*0002*/ 	.short	(.L_53 - .L_52)
.L_52:
        /*0004*/ 	.word	0x00000082


	//----- nvinfo : EIATTR_KPARAM_INFO
	.align		4
.L_53:
        /*0008*/ 	.byte	0x04, 0x17
        /*000a*/ 	.short	(.L_55 - .L_54)
.L_54:
        /*000c*/ 	.word	0x00000000
        /*0010*/ 	.short	0x0002
        /*0012*/ 	.short	0x0010
        /*0014*/ 	.byte	0x00, 0xf5, 0x21, 0x00


	//----- nvinfo : EIATTR_KPARAM_INFO
	.align		4
.L_55:
        /*0018*/ 	.byte	0x04, 0x17
        /*001a*/ 	.short	(.L_57 - .L_56)
.L_56:
        /*001c*/ 	.word	0x00000000
        /*0020*/ 	.short	0x0001
        /*0022*/ 	.short	0x0008
        /*0024*/ 	.byte	0x00, 0xf5, 0x21, 0x00


	//----- nvinfo : EIATTR_KPARAM_INFO
	.align		4
.L_57:
        /*0028*/ 	.byte	0x04, 0x17
        /*002a*/ 	.short	(.L_59 - .L_58)
.L_58:
        /*002c*/ 	.word	0x00000000
        /*0030*/ 	.short	0x0000
        /*0032*/ 	.short	0x0000
        /*0034*/ 	.byte	0x00, 0xf5, 0x21, 0x00


	//----- nvinfo : EIATTR_SPARSE_MMA_MASK
	.align		4
.L_59:
        /*0038*/ 	.byte	0x03, 0x50
        /*003a*/ 	.short	0x0000


	//----- nvinfo : EIATTR_MAXREG_COUNT
	.align		4
        /*003c*/ 	.byte	0x03, 0x1b
        /*003e*/ 	.short	0x00ff


	//----- nvinfo : EIATTR_MERCURY_ISA_VERSION
	.align		4
        /*0040*/ 	.byte	0x03, 0x5f
        /*0042*/ 	.short	0x0101


	//----- nvinfo : EIATTR_VRC_CTA_INIT_COUNT
	.align		4
        /*0044*/ 	.byte	0x02, 0x4a
	.zero		1
	.zero		1


	//----- nvinfo : EIATTR_EXIT_INSTR_OFFSETS
	.align		4
        /*0048*/ 	.byte	0x04, 0x1c
        /*004a*/ 	.short	(.L_61 - .L_60)


	//   ....[0]....
.L_60:
        /*004c*/ 	.word	0x00000100


	//----- nvinfo : EIATTR_CBANK_PARAM_SIZE
	.align		4
.L_61:
        /*0050*/ 	.byte	0x03, 0x19
        /*0052*/ 	.short	0x0018


	//----- nvinfo : EIATTR_PARAM_CBANK
	.align		4
        /*0054*/ 	.byte	0x04, 0x0a
        /*0056*/ 	.short	(.L_63 - .L_62)
	.align		4
.L_62:
        /*0058*/ 	.word	index@(.nv.constant0._Z9subKernelPiPKiS1_)
        /*005c*/ 	.short	0x0380
        /*005e*/ 	.short	0x0018


	//----- nvinfo : EIATTR_SW_WAR
	.align		4
.L_63:
        /*0060*/ 	.byte	0x04, 0x36
        /*0062*/ 	.short	(.L_65 - .L_64)
.L_64:
        /*0064*/ 	.word	0x00000008
.L_65:


//--------------------- .nv.info._Z9addKernelPiPKiS1_ --------------------------
	.section	.nv.info._Z9addKernelPiPKiS1_,"",@"SHT_CUDA_INFO"
	.sectionflags	@""
	.align	4


	//----- nvinfo : EIATTR_CUDA_API_VERSION
	.align		4
        /*0000*/ 	.byte	0x04, 0x37
        /*0002*/ 	.short	(.L_67 - .L_66)
.L_66:
        /*0004*/ 	.word	0x00000082


	//----- nvinfo : EIATTR_KPARAM_INFO
	.align		4
.L_67:
        /*0008*/ 	.byte	0x04, 0x17
        /*000a*/ 	.short	(.L_69 - .L_68)
.L_68:
        /*000c*/ 	.word	0x00000000
        /*0010*/ 	.short	0x0002
        /*0012*/ 	.short	0x0010
        /*0014*/ 	.byte	0x00, 0xf5, 0x21, 0x00


	//----- nvinfo : EIATTR_KPARAM_INFO
	.align		4
.L_69:
        /*0018*/ 	.byte	0x04, 0x17
        /*001a*/ 	.short	(.L_71 - .L_70)
.L_70:
        /*001c*/ 	.word	0x00000000
        /*0020*/ 	.short	0x0001
        /*0022*/ 	.short	0x0008
        /*0024*/ 	.byte	0x00, 0xf5, 0x21, 0x00


	//----- nvinfo : EIATTR_KPARAM_INFO
	.align		4
.L_71:
        /*0028*/ 	.byte	0x04, 0x17
        /*002a*/ 	.short	(.L_73 - .L_72)
.L_72:
        /*002c*/ 	.word	0x00000000
        /*0030*/ 	.short	0x0000
        /*0032*/ 	.short	0x0000
        /*0034*/ 	.byte	0x00, 0xf5, 0x21, 0x00


	//----- nvinfo : EIATTR_SPARSE_MMA_MASK
	.align		4
.L_73:
        /*0038*/ 	.byte	0x03, 0x50
        /*003a*/ 	.short	0x0000


	//----- nvinfo : EIATTR_MAXREG_COUNT
	.align		4
        /*003c*/ 	.byte	0x03, 0x1b
        /*003e*/ 	.short	0x00ff


	//----- nvinfo : EIATTR_MERCURY_ISA_VERSION
	.align		4
        /*0040*/ 	.byte	0x03, 0x5f
        /*0042*/ 	.short	0x0101


	//----- nvinfo : EIATTR_VRC_CTA_INIT_COUNT
	.align		4
        /*0044*/ 	.byte	0x02, 0x4a
	.zero		1
	.zero		1


	//----- nvinfo : EIATTR_EXIT_INSTR_OFFSETS
	.align		4
        /*0048*/ 	.byte	0x04, 0x1c
        /*004a*/ 	.short	(.L_75 - .L_74)


	//   ....[0]....
.L_74:
        /*004c*/ 	.word	0x00000100


	//----- nvinfo : EIATTR_CBANK_PARAM_SIZE
	.align		4
.L_75:
        /*0050*/ 	.byte	0x03, 0x19
        /*0052*/ 	.short	0x0018


	//----- nvinfo : EIATTR_PARAM_CBANK
	.align		4
        /*0054*/ 	.byte	0x04, 0x0a
        /*0056*/ 	.short	(.L_77 - .L_76)
	.align		4
.L_76:
        /*0058*/ 	.word	index@(.nv.constant0._Z9addKernelPiPKiS1_)
        /*005c*/ 	.short	0x0380
        /*005e*/ 	.short	0x0018


	//----- nvinfo : EIATTR_SW_WAR
	.align		4
.L_77:
        /*0060*/ 	.byte	0x04, 0x36
        /*0062*/ 	.short	(.L_79 - .L_78)
.L_78:
        /*0064*/ 	.word	0x00000008
.L_79:


//--------------------- .nv.callgraph             --------------------------
	.section	.nv.callgraph,"",@"SHT_CUDA_CALLGRAPH"
	.align	4
	.sectionentsize	8
	.align		4
        /*0000*/ 	.word	0x00000000
	.align		4
        /*0004*/ 	.word	0xffffffff
	.align		4
        /*0008*/ 	.word	0x00000000
	.align		4
        /*000c*/ 	.word	0xfffffffe
	.align		4
        /*0010*/ 	.word	0x00000000
	.align		4
        /*0014*/ 	.word	0xfffffffd
	.align		4
        /*0018*/ 	.word	0x00000000
	.align		4
        /*001c*/ 	.word	0xfffffffc


//--------------------- .text._Z9modKernelPiPKiS1_ --------------------------
	.section	.text._Z9modKernelPiPKiS1_,"ax",@progbits
	.align	128
        .global         _Z9modKernelPiPKiS1_
        .type           _Z9modKernelPiPKiS1_,@function
        .size           _Z9modKernelPiPKiS1_,(.L_x_4 - _Z9modKernelPiPKiS1_)
        .other          _Z9modKernelPiPKiS1_,@"STO_CUDA_ENTRY STV_DEFAULT"
_Z9modKernelPiPKiS1_:
.text._Z9modKernelPiPKiS1_:
[----:B------:R-:W-:Y:S01]  /*0000*/  LDC R1, c[0x0][0x37c] ;  /* 0x0000df00ff017b82 */ /* 0x000fe20000000800 */
[----:B------:R-:W0:Y:S07]  /*0010*/  S2R R5, SR_TID.X ;  /* 0x0000000000057919 */ /* 0x000e2e0000002100 */
[----:B------:R-:W0:Y:S01]  /*0020*/  S2UR UR6, SR_CTAID.X ;  /* 0x00000000000679c3 */ /* 0x000e220000002500 */
[----:B------:R-:W1:Y:S07]  /*0030*/  LDCU.64 UR4, c[0x0][0x358] ;  /* 0x00006b00ff0477ac */ /* 0x000e6e0008000a00 */
[----:B------:R-:W0:Y:S08]  /*0040*/  LDC R0, c[0x0][0x360] ;  /* 0x0000d800ff007b82 */ /* 0x000e300000000800 */
[----:B------:R-:W2:Y:S01]  /*0050*/  LDC.64 R2, c[0x0][0x390] ;  /* 0x0000e400ff027b82 */ /* 0x000ea20000000a00 */
[----:B0-----:R-:W-:-:S07]  /*0060*/  IMAD R0, R0, UR6, R5 ;  /* 0x0000000600007c24 */ /* 0x001fce000f8e0205 */
[----:B------:R-:W0:Y:S01]  /*0070*/  LDC.64 R4, c[0x0][0x388] ;  /* 0x0000e200ff047b82 */ /* 0x000e220000000a00 */
[----:B--2---:R-:W-:-:S06]  /*0080*/  IMAD.WIDE R2, R0, 0x4, R2 ;  /* 0x0000000400027825 */ /* 0x004fcc00078e0202 */
[----:B-1----:R-:W2:Y:S01]  /*0090*/  LDG.E R2, desc[UR4][R2.64] ;  /* 0x0000000402027981 */ /* 0x002ea2000c1e1900 */
[----:B0-----:R-:W-:-:S05]  /*00a0*/  IMAD.WIDE R4, R0, 0x4, R4 ;  /* 0x0000000400047825 */ /* 0x001fca00078e0204 */
[----:B------:R0:W3:Y:S01]  /*00b0*/  LDG.E R8, desc[UR4][R4.64] ;  /* 0x0000000404087981 */ /* 0x0000e2000c1e1900 */
[-C--:B--2---:R-:W-:Y:S02]  /*00c0*/  IABS R10, R2.reuse ;  /* 0x00000002000a7213 */ /* 0x084fe40000000000 */
[----:B0-----:R-:W-:Y:S02]  /*00d0*/  IABS R5, R2 ;  /* 0x0000000200057213 */ /* 0x001fe40000000000 */
[----:B------:R-:W0:Y:S01]  /*00e0*/  I2F.RP R9, R10 ;  /* 0x0000000a00097306 */ /* 0x000e220000209400 */
[----:B---3--:R-:W-:-:S07]  /*00f0*/  IABS R4, R8 ;  /* 0x0000000800047213 */ /* 0x008fce0000000000 */
[----:B0-----:R-:W0:Y:S01]  /*0100*/  MUFU.RCP R9, R9 ;  /* 0x0000000900097308 */ /* 0x001e220000001000 */
[----:B------:R-:W-:Y:S02]  /*0110*/  ISETP.GE.AND P2, PT, R8, RZ, PT ;  /* 0x000000ff0800720c */ /* 0x000fe40003f46270 */
[----:B0-----:R-:W-:-:S05]  /*0120*/  IADD3 R6, PT, PT, R9, 0xffffffe, RZ ;  /* 0x0ffffffe09067810 */ /* 0x001fca0007ffe0ff */
[----:B------:R0:W1:Y:S02]  /*0130*/  F2I.FTZ.U32.TRUNC.NTZ R7, R6 ;  /* 0x0000000600077305 */ /* 0x000064000021f000 */
[----:B0-----:R-:W-:Y:S01]  /*0140*/  IMAD.MOV.U32 R6, RZ, RZ, RZ ;  /* 0x000000ffff067224 */ /* 0x001fe200078e00ff */
[----:B-1----:R-:W-:-:S05]  /*0150*/  IADD3 R3, PT, PT, RZ, -R7, RZ ;  /* 0x80000007ff037210 */ /* 0x002fca0007ffe0ff */
[----:B------:R-:W-:-:S04]  /*0160*/  IMAD R3, R3, R10, RZ ;  /* 0x0000000a03037224 */ /* 0x000fc800078e02ff */
[----:B------:R-:W-:Y:S01]  /*0170*/  IMAD.HI.U32 R7, R7, R3, R6 ;  /* 0x0000000307077227 */ /* 0x000fe200078e0006 */
[----:B------:R-:W-:-:S05]  /*0180*/  IADD3 R3, PT, PT, RZ, -R5, RZ ;  /* 0x80000005ff037210 */ /* 0x000fca0007ffe0ff */
[----:B------:R-:W-:-:S04]  /*0190*/  IMAD.HI.U32 R7, R7, R4, RZ ;  /* 0x0000000407077227 */ /* 0x000fc800078e00ff */
[----:B------:R-:W-:Y:S02]  /*01a0*/  IMAD R7, R7, R3, R4 ;  /* 0x0000000307077224 */ /* 0x000fe400078e0204 */
[----:B------:R-:W0:Y:S03]  /*01b0*/  LDC.64 R4, c[0x0][0x380] ;  /* 0x0000e000ff047b82 */ /* 0x000e260000000a00 */
[----:B------:R-:W-:-:S13]  /*01c0*/  ISETP.GT.U32.AND P0, PT, R10, R7, PT ;  /* 0x000000070a00720c */ /* 0x000fda0003f04070 */
[----:B------:R-:W-:Y:S01]  /*01d0*/  @!P0 IMAD.IADD R7, R7, 0x1, -R10 ;  /* 0x0000000107078824 */ /* 0x000fe200078e0a0a */
[----:B------:R-:W-:-:S04]  /*01e0*/  ISETP.NE.AND P0, PT, R2, RZ, PT ;  /* 0x000000ff0200720c */ /* 0x000fc80003f05270 */
[----:B------:R-:W-:Y:S01]  /*01f0*/  ISETP.GT.U32.AND P1, PT, R10, R7, PT ;  /* 0x000000070a00720c */ /* 0x000fe20003f24070 */
[----:B0-----:R-:W-:-:S12]  /*0200*/  IMAD.WIDE R4, R0, 0x4, R4 ;  /* 0x0000000400047825 */ /* 0x001fd800078e0204 */
[----:B------:R-:W-:-:S05]  /*0210*/  @!P1 IADD3 R7, PT, PT, R7, -R10, RZ ;  /* 0x8000000a07079210 */ /* 0x000fca0007ffe0ff */
[----:B------:R-:W-:Y:S01]  /*0220*/  @!P2 IMAD.MOV R7, RZ, RZ, -R7 ;  /* 0x000000ffff07a224 */ /* 0x000fe200078e0a07 */
[----:B------:R-:W-:-:S05]  /*0230*/  @!P0 LOP3.LUT R7, RZ, R2, RZ, 0x33, !PT ;  /* 0x00000002ff078212 */ /* 0x000fca00078e33ff */
[----:B------:R-:W-:Y:S01]  /*0240*/  STG.E desc[UR4][R4.64], R7 ;  /* 0x0000000704007986 */ /* 0x000fe2000c101904 */
[----:B------:R-:W-:Y:S05]  /*0250*/  EXIT ;  /* 0x000000000000794d */ /* 0x000fea0003800000 */
.L_x_0:
[----:B------:R-:W-:-:S00]  /*0260*/  BRA `(.L_x_0) ;  /* 0xfffffffc00fc7947 */ /* 0x000fc0000383ffff */
[----:B------:R-:W-:-:S00]  /*0270*/  NOP ;  /* 0x0000000000007918 */ /* 0x000fc00000000000 */
        /* <DEDUP_REMOVED lines=8> */
.L_x_4:


//--------------------- .text._Z10multKernelPiPKiS1_ --------------------------
	.section	.text._Z10multKernelPiPKiS1_,"ax",@progbits
	.align	128
        .global         _Z10multKernelPiPKiS1_
        .type           _Z10multKernelPiPKiS1_,@function
        .size           _Z10multKernelPiPKiS1_,(.L_x_5 - _Z10multKernelPiPKiS1_)
        .other          _Z10multKernelPiPKiS1_,@"STO_CUDA_ENTRY STV_DEFAULT"
_Z10multKernelPiPKiS1_:
.text._Z10multKernelPiPKiS1_:
[----:B------:R-:W-:Y:S01]  /*0000*/  LDC R1, c[0x0][0x37c] ;  /* 0x0000df00ff017b82 */ /* 0x000fe20000000800 */
[----:B------:R-:W0:Y:S07]  /*0010*/  S2R R0, SR_TID.X ;  /* 0x0000000000007919 */ /* 0x000e2e0000002100 */
[----:B------:R-:W0:Y:S01]  /*0020*/  S2UR UR6, SR_CTAID.X ;  /* 0x00000000000679c3 */ /* 0x000e220000002500 */
[----:B------:R-:W1:Y:S07]  /*0030*/  LDCU.64 UR4, c[0x0][0x358] ;  /* 0x00006b00ff0477ac */ /* 0x000e6e0008000a00 */
[----:B------:R-:W0:Y:S08]  /*0040*/  LDC R9, c[0x0][0x360] ;  /* 0x0000d800ff097b82 */ /* 0x000e300000000800 */
[----:B------:R-:W2:Y:S08]  /*0050*/  LDC.64 R2, c[0x0][0x388] ;  /* 0x0000e200ff027b82 */ /* 0x000eb00000000a00 */
[----:B------:R-:W3:Y:S01]  /*0060*/  LDC.64 R4, c[0x0][0x390] ;  /* 0x0000e400ff047b82 */ /* 0x000ee20000000a00 */
[----:B0-----:R-:W-:-:S07]  /*0070*/  IMAD R9, R9, UR6, R0 ;  /* 0x0000000609097c24 */ /* 0x001fce000f8e0200 */
[----:B------:R-:W0:Y:S01]  /*0080*/  LDC.64 R6, c[0x0][0x380] ;  /* 0x0000e000ff067b82 */ /* 0x000e220000000a00 */
[----:B--2---:R-:W-:-:S06]  /*0090*/  IMAD.WIDE R2, R9, 0x4, R2 ;  /* 0x0000000409027825 */ /* 0x004fcc00078e0202 */
[----:B-1----:R-:W2:Y:S01]  /*00a0*/  LDG.E R2, desc[UR4][R2.64] ;  /* 0x0000000402027981 */ /* 0x002ea2000c1e1900 */
[----:B---3--:R-:W-:-:S06]  /*00b0*/  IMAD.WIDE R4, R9, 0x4, R4 ;  /* 0x0000000409047825 */ /* 0x008fcc00078e0204 */
[----:B------:R-:W2:Y:S01]  /*00c0*/  LDG.E R5, desc[UR4][R4.64] ;  /* 0x0000000404057981 */ /* 0x000ea2000c1e1900 */
[----:B0-----:R-:W-:-:S04]  /*00d0*/  IMAD.WIDE R6, R9, 0x4, R6 ;  /* 0x0000000409067825 */ /* 0x001fc800078e0206 */
[----:B--2---:R-:W-:-:S05]  /*00e0*/  IMAD R9, R2, R5, RZ ;  /* 0x0000000502097224 */ /* 0x004fca00078e02ff */
[----:B------:R-:W-:Y:S01]  /*00f0*/  STG.E desc[UR4][R6.64], R9 ;  /* 0x0000000906007986 */ /* 0x000fe2000c101904 */
[----:B------:R-:W-:Y:S05]  /*0100*/  EXIT ;  /* 0x000000000000794d */ /* 0x000fea0003800000 */
.L_x_1:
        /* <DEDUP_REMOVED lines=15> */
.L_x_5:


//--------------------- .text._Z9subKernelPiPKiS1_ --------------------------
	.section	.text._Z9subKernelPiPKiS1_,"ax",@progbits
	.align	128
        .global         _Z9subKernelPiPKiS1_
        .type           _Z9subKernelPiPKiS1_,@function
        .size           _Z9subKernelPiPKiS1_,(.L_x_6 - _Z9subKernelPiPKiS1_)
        .other          _Z9subKernelPiPKiS1_,@"STO_CUDA_ENTRY STV_DEFAULT"
_Z9subKernelPiPKiS1_:
.text._Z9subKernelPiPKiS1_:
        /* <DEDUP_REMOVED lines=13> */
[----:B0-----:R-:W-:Y:S01]  /*00d0*/  IMAD.WIDE R6, R9, 0x4, R6 ;  /* 0x0000000409067825 */ /* 0x001fe200078e0206 */
[----:B--2---:R-:W-:-:S05]  /*00e0*/  IADD3 R9, PT, PT, R2, -R5, RZ ;  /* 0x8000000502097210 */ /* 0x004fca0007ffe0ff */
[----:B------:R-:W-:Y:S01]  /*00f0*/  STG.E desc[UR4][R6.64], R9 ;  /* 0x0000000906007986 */ /* 0x000fe2000c101904 */
[----:B------:R-:W-:Y:S05]  /*0100*/  EXIT ;  /* 0x000000000000794d */ /* 0x000fea0003800000 */
.L_x_2:
        /* <DEDUP_REMOVED lines=15> */
.L_x_6:


//--------------------- .text._Z9addKernelPiPKiS1_ --------------------------
	.section	.text._Z9addKernelPiPKiS1_,"ax",@progbits
	.align	128
        .global         _Z9addKernelPiPKiS1_
        .type           _Z9addKernelPiPKiS1_,@function
        .size           _Z9addKernelPiPKiS1_,(.L_x_7 - _Z9addKernelPiPKiS1_)
        .other          _Z9addKernelPiPKiS1_,@"STO_CUDA_ENTRY STV_DEFAULT"
_Z9addKernelPiPKiS1_:
.text._Z9addKernelPiPKiS1_:
        /* <DEDUP_REMOVED lines=14> */
[----:B--2---:R-:W-:-:S05]  /*00e0*/  IADD3 R9, PT, PT, R2, R5, RZ ;  /* 0x0000000502097210 */ /* 0x004fca0007ffe0ff */
[----:B------:R-:W-:Y:S01]  /*00f0*/  STG.E desc[UR4][R6.64], R9 ;  /* 0x0000000906007986 */ /* 0x000fe2000c101904 */
[----:B------:R-:W-:Y:S05]  /*0100*/  EXIT ;  /* 0x000000000000794d */ /* 0x000fea0003800000 */
.L_x_3:
        /* <DEDUP_REMOVED lines=15> */
.L_x_7:


//--------------------- .nv.shared.reserved.0     --------------------------
	.section	.nv.shared.reserved.0,"aw",@nobits
	.weak		__nv_reservedSMEM_offset_0_alias
	.size		__nv_reservedSMEM_offset_0_alias, 0, 64
	.other		__nv_reservedSMEM_offset_0_alias,@"STO_CUDA_RESERVED_SHARED STV_DEFAULT"
__nv_reservedSMEM_offset_0_alias:
	.zero		0
	.zero		64


//--------------------- .nv.constant0._Z9modKernelPiPKiS1_ --------------------------
	.section	.nv.constant0._Z9modKernelPiPKiS1_,"a",@progbits
	.sectionflags	@""
	.align	4
.nv.constant0._Z9modKernelPiPKiS1_:
	.zero		920


//--------------------- .nv.constant0._Z10multKernelPiPKiS1_ --------------------------
	.section	.nv.constant0._Z10multKernelPiPKiS1_,"a",@progbits
	.sectionflags	@""
	.align	4
.nv.constant0._Z10multKernelPiPKiS1_:
	.zero		920


//--------------------- .nv.constant0._Z9subKernelPiPKiS1_ --------------------------
	.section	.nv.constant0._Z9subKernelPiPKiS1_,"a",@progbits
	.sectionflags	@""
	.align	4
.nv.constant0._Z9subKernelPiPKiS1_:
	.zero		920


//--------------------- .nv.constant0._Z9addKernelPiPKiS1_ --------------------------
	.section	.nv.constant0._Z9addKernelPiPKiS1_,"a",@progbits
	.sectionflags	@""
	.align	4
.nv.constant0._Z9addKernelPiPKiS1_:
	.zero		920


//--------------------- SYMBOLS --------------------------

	.type		.nv.reservedSmem.offset0,@object
	.size		.nv.reservedSmem.offset0,0x4
